//
// Generated by NVIDIA NVVM Compiler
//
// Compiler Build ID: CL-36424714
// Cuda compilation tools, release 13.0, V13.0.88
// Based on NVVM 20.0.0
//

.version 9.0
.target sm_100
.address_size 64

	// .globl	_Z10gameOfLifePiS_ii

.visible .entry _Z10gameOfLifePiS_ii(
	.param .u64 .ptr .align 1 _Z10gameOfLifePiS_ii_param_0,
	.param .u64 .ptr .align 1 _Z10gameOfLifePiS_ii_param_1,
	.param .u32 _Z10gameOfLifePiS_ii_param_2,
	.param .u32 _Z10gameOfLifePiS_ii_param_3
)
{
	.reg .pred 	%p<18>;
	.reg .b32 	%r<57>;
	.reg .b64 	%rd<22>;

	ld.param.u64 	%rd6, [_Z10gameOfLifePiS_ii_param_0];
	ld.param.u64 	%rd7, [_Z10gameOfLifePiS_ii_param_1];
	ld.param.u32 	%r25, [_Z10gameOfLifePiS_ii_param_2];
	ld.param.u32 	%r24, [_Z10gameOfLifePiS_ii_param_3];
	cvta.to.global.u64 	%rd1, %rd7;
	cvta.to.global.u64 	%rd2, %rd6;
	mov.u32 	%r26, %tid.x;
	mov.u32 	%r27, %ntid.x;
	mov.u32 	%r28, %ctaid.x;
	mad.lo.s32 	%r1, %r27, %r28, %r26;
	mov.u32 	%r29, %tid.y;
	mov.u32 	%r30, %ntid.y;
	mov.u32 	%r31, %ctaid.y;
	mad.lo.s32 	%r32, %r30, %r31, %r29;
	setp.ge.s32 	%p1, %r1, %r24;
	setp.ge.s32 	%p2, %r32, %r25;
	or.pred  	%p3, %p1, %p2;
	@%p3 bra 	$L__BB0_20;
	setp.lt.s32 	%p4, %r1, 1;
	mov.b32 	%r52, 0;
	@%p4 bra 	$L__BB0_6;
	add.s32 	%r34, %r1, -1;
	mad.lo.s32 	%r35, %r24, %r34, %r32;
	mul.wide.s32 	%rd8, %r35, 4;
	add.s64 	%rd3, %rd2, %rd8;
	ld.global.u32 	%r52, [%rd3];
	setp.eq.s32 	%p5, %r32, 0;
	@%p5 bra 	$L__BB0_4;
	ld.global.u32 	%r36, [%rd3+-4];
	add.s32 	%r52, %r36, %r52;
$L__BB0_4:
	add.s32 	%r37, %r24, -1;
	setp.ge.s32 	%p6, %r32, %r37;
	@%p6 bra 	$L__BB0_6;
	ld.global.u32 	%r38, [%rd3+4];
	add.s32 	%r52, %r38, %r52;
$L__BB0_6:
	setp.eq.s32 	%p7, %r32, 0;
	mul.lo.s32 	%r8, %r24, %r1;
	cvt.s64.s32 	%rd9, %r8;
	cvt.u64.u32 	%rd10, %r32;
	add.s64 	%rd11, %rd10, %rd9;
	shl.b64 	%rd12, %rd11, 2;
	add.s64 	%rd4, %rd2, %rd12;
	mov.b32 	%r53, 0;
	@%p7 bra 	$L__BB0_8;
	ld.global.u32 	%r53, [%rd4+-4];
$L__BB0_8:
	add.s32 	%r11, %r53, %r52;
	add.s32 	%r12, %r24, -1;
	setp.ge.s32 	%p8, %r32, %r12;
	mov.b32 	%r54, 0;
	@%p8 bra 	$L__BB0_10;
	ld.global.u32 	%r54, [%rd4+4];
$L__BB0_10:
	add.s32 	%r56, %r11, %r54;
	add.s32 	%r41, %r25, -1;
	setp.ge.s32 	%p9, %r1, %r41;
	@%p9 bra 	$L__BB0_15;
	setp.eq.s32 	%p10, %r32, 0;
	mad.lo.s32 	%r42, %r24, %r1, %r24;
	add.s32 	%r43, %r42, %r32;
	mul.wide.s32 	%rd13, %r43, 4;
	add.s64 	%rd5, %rd2, %rd13;
	ld.global.u32 	%r44, [%rd5];
	add.s32 	%r56, %r44, %r56;
	@%p10 bra 	$L__BB0_13;
	ld.global.u32 	%r45, [%rd5+-4];
	add.s32 	%r56, %r45, %r56;
$L__BB0_13:
	setp.ge.s32 	%p11, %r32, %r12;
	@%p11 bra 	$L__BB0_15;
	ld.global.u32 	%r46, [%rd5+4];
	add.s32 	%r56, %r46, %r56;
$L__BB0_15:
	add.s32 	%r21, %r8, %r32;
	mul.wide.s32 	%rd14, %r21, 4;
	add.s64 	%rd15, %rd2, %rd14;
	ld.global.u32 	%r22, [%rd15];
	setp.ne.s32 	%p12, %r22, 1;
	and.b32  	%r47, %r56, -2;
	setp.ne.s32 	%p13, %r47, 2;
	or.pred  	%p14, %p12, %p13;
	@%p14 bra 	$L__BB0_17;
	add.s64 	%rd21, %rd1, %rd14;
	mov.b32 	%r50, 1;
	st.global.u32 	[%rd21], %r50;
	bra.uni 	$L__BB0_20;
$L__BB0_17:
	setp.ne.s32 	%p15, %r22, 0;
	setp.ne.s32 	%p16, %r56, 3;
	or.pred  	%p17, %p15, %p16;
	@%p17 bra 	$L__BB0_19;
	add.s64 	%rd19, %rd1, %rd14;
	mov.b32 	%r49, 1;
	st.global.u32 	[%rd19], %r49;
	bra.uni 	$L__BB0_20;
$L__BB0_19:
	add.s64 	%rd17, %rd1, %rd14;
	mov.b32 	%r48, 0;
	st.global.u32 	[%rd17], %r48;
$L__BB0_20:
	ret;

}


// ===== COMPILED SASS (sm_100) =====

	.target	sm_100

	.elftype	@"ET_EXEC"


//--------------------- .note.nv.tkinfo           --------------------------
	.section	.note.nv.tkinfo,"",@"SHT_NOTE"
	.sectionflags	@"SHF_NOTE_NV_TKINFO"
	.tkinfo
        /*0018*/ 	.word	0x00000002
        /*0030*/ 	.string	""
        /*0030*/ 	.string	"ptxas"
        /*0030*/ 	.string	"Cuda compilation tools, release 13.0, V13.0.88"
        /*0030*/ 	.string	"Build cuda_13.0.r13.0/compiler.36424714_0"
        /*0030*/ 	.string	"-arch sm_100 -m 64 "



//--------------------- .note.nv.cuinfo           --------------------------
	.section	.note.nv.cuinfo,"",@"SHT_NOTE"
	.sectionflags	@"SHF_NOTE_NV_CUINFO"
        /*0018*/ 	.short	0x0002
        /*001a*/ 	.short	0x0064
        /*001c*/ 	.short	0x0082
	.zero		2


//--------------------- .nv.info                  --------------------------
	.section	.nv.info,"",@"SHT_CUDA_INFO"
	.align	4


	//----- nvinfo : EIATTR_REGCOUNT
	.align		4
        /*0000*/ 	.byte	0x04, 0x2f
        /*0002*/ 	.short	(.L_1 - .L_0)
	.align		4
.L_0:
        /*0004*/ 	.word	index@(_Z10gameOfLifePiS_ii)
        /*0008*/ 	.word	0x00000010


	//----- nvinfo : EIATTR_FRAME_SIZE
	.align		4
.L_1:
        /*000c*/ 	.byte	0x04, 0x11
        /*000e*/ 	.short	(.L_3 - .L_2)
	.align		4
.L_2:
        /*0010*/ 	.word	index@(_Z10gameOfLifePiS_ii)
        /*0014*/ 	.word	0x00000000


	//----- nvinfo : EIATTR_MIN_STACK_SIZE
	.align		4
.L_3:
        /*0018*/ 	.byte	0x04, 0x12
        /*001a*/ 	.short	(.L_5 - .L_4)
	.align		4
.L_4:
        /*001c*/ 	.word	index@(_Z10gameOfLifePiS_ii)
        /*0020*/ 	.word	0x00000000
.L_5:


//--------------------- .nv.compat                --------------------------
	.section	.nv.compat,"",@"SHT_CUDA_COMPAT_INFO"
	.align	4
        /*0000*/ 	.byte	0x02, 0x09, 0x00, 0x00, 0x02, 0x02, 0x01, 0x00, 0x02, 0x05, 0x05, 0x00, 0x03, 0x07, 0x01, 0x01
        /*0010*/ 	.byte	0x02, 0x03, 0x00, 0x00, 0x02, 0x06, 0x01, 0x00, 0x04, 0x0b, 0x08, 0x00, 0x09, 0x00, 0x00, 0x00
        /*0020*/ 	.byte	0x00, 0x00, 0x00, 0x00


//--------------------- .nv.info._Z10gameOfLifePiS_ii --------------------------
	.section	.nv.info._Z10gameOfLifePiS_ii,"",@"SHT_CUDA_INFO"
	.sectionflags	@""
	.align	4


	//----- nvinfo : EIATTR_CUDA_API_VERSION
	.align		4
        /*0000*/ 	.byte	0x04, 0x37
        /*0002*/ 	.short	(.L_7 - .L_6)
.L_6:
        /*0004*/ 	.word	0x00000082


	//----- nvinfo : EIATTR_KPARAM_INFO
	.align		4
.L_7:
        /*0008*/ 	.byte	0x04, 0x17
        /*000a*/ 	.short	(.L_9 - .L_8)
.L_8:
        /*000c*/ 	.word	0x00000000
        /*0010*/ 	.short	0x0003
        /*0012*/ 	.short	0x0014
        /*0014*/ 	.byte	0x00, 0xf0, 0x11, 0x00


	//----- nvinfo : EIATTR_KPARAM_INFO
	.align		4
.L_9:
        /*0018*/ 	.byte	0x04, 0x17
        /*001a*/ 	.short	(.L_11 - .L_10)
.L_10:
        /*001c*/ 	.word	0x00000000
        /*0020*/ 	.short	0x0002
        /*0022*/ 	.short	0x0010
        /*0024*/ 	.byte	0x00, 0xf0, 0x11, 0x00


	//----- nvinfo : EIATTR_KPARAM_INFO
	.align		4
.L_11:
        /*0028*/ 	.byte	0x04, 0x17
        /*002a*/ 	.short	(.L_13 - .L_12)
.L_12:
        /*002c*/ 	.word	0x00000000
        /*0030*/ 	.short	0x0001
        /*0032*/ 	.short	0x0008
        /*0034*/ 	.byte	0x00, 0xf5, 0x21, 0x00


	//----- nvinfo : EIATTR_KPARAM_INFO
	.align		4
.L_13:
        /*0038*/ 	.byte	0x04, 0x17
        /*003a*/ 	.short	(.L_15 - .L_14)
.L_14:
        /*003c*/ 	.word	0x00000000
        /*0040*/ 	.short	0x0000
        /*0042*/ 	.short	0x0000
        /*0044*/ 	.byte	0x00, 0xf5, 0x21, 0x00


	//----- nvinfo : EIATTR_SPARSE_MMA_MASK
	.align		4
.L_15:
        /*0048*/ 	.byte	0x03, 0x50
        /*004a*/ 	.short	0x0000


	//----- nvinfo : EIATTR_MAXREG_COUNT
	.align		4
        /*004c*/ 	.byte	0x03, 0x1b
        /*004e*/ 	.short	0x00ff


	//----- nvinfo : EIATTR_MERCURY_ISA_VERSION
	.align		4
        /*0050*/ 	.byte	0x03, 0x5f
        /*0052*/ 	.short	0x0101


	//----- nvinfo : EIATTR_VRC_CTA_INIT_COUNT
	.align		4
        /*0054*/ 	.byte	0x02, 0x4a
	.zero		1
	.zero		1


	//----- nvinfo : EIATTR_EXIT_INSTR_OFFSETS
	.align		4
        /*0058*/ 	.byte	0x04, 0x1c
        /*005a*/ 	.short	(.L_17 - .L_16)


	//   ....[0]....
.L_16:
        /*005c*/ 	.word	0x000000c0


	//   ....[1]....
        /*0060*/ 	.word	0x00000460


	//   ....[2]....
        /*0064*/ 	.word	0x000004d0


	//   ....[3]....
        /*0068*/ 	.word	0x00000510


	//----- nvinfo : EIATTR_CRS_STACK_SIZE
	.align		4
.L_17:
        /*006c*/ 	.byte	0x04, 0x1e
        /*006e*/ 	.short	(.L_19 - .L_18)
.L_18:
        /*0070*/ 	.word	0x00000000


	//----- nvinfo : EIATTR_CBANK_PARAM_SIZE
	.align		4
.L_19:
        /*0074*/ 	.byte	0x03, 0x19
        /*0076*/ 	.short	0x0018


	//----- nvinfo : EIATTR_PARAM_CBANK
	.align		4
        /*0078*/ 	.byte	0x04, 0x0a
        /*007a*/ 	.short	(.L_21 - .L_20)
	.align		4
.L_20:
        /*007c*/ 	.word	index@(.nv.constant0._Z10gameOfLifePiS_ii)
        /*0080*/ 	.short	0x0380
        /*0082*/ 	.short	0x0018


	//----- nvinfo : EIATTR_SW_WAR
	.align		4
.L_21:
        /*0084*/ 	.byte	0x04, 0x36
        /*0086*/ 	.short	(.L_23 - .L_22)
.L_22:
        /*0088*/ 	.word	0x00000008
.L_23:


//--------------------- .nv.callgraph             --------------------------
	.section	.nv.callgraph,"",@"SHT_CUDA_CALLGRAPH"
	.align	4
	.sectionentsize	8
	.align		4
        /*0000*/ 	.word	0x00000000
	.align		4
        /*0004*/ 	.word	0xffffffff
	.align		4
        /*0008*/ 	.word	0x00000000
	.align		4
        /*000c*/ 	.word	0xfffffffe
	.align		4
        /*0010*/ 	.word	0x00000000
	.align		4
        /*0014*/ 	.word	0xfffffffd
	.align		4
        /*0018*/ 	.word	0x00000000
	.align		4
        /*001c*/ 	.word	0xfffffffc


//--------------------- .text._Z10gameOfLifePiS_ii --------------------------
	.section	.text._Z10gameOfLifePiS_ii,"ax",@progbits
	.align	128
        .global         _Z10gameOfLifePiS_ii
        .type           _Z10gameOfLifePiS_ii,@function
        .size           _Z10gameOfLifePiS_ii,(.L_x_5 - _Z10gameOfLifePiS_ii)
        .other          _Z10gameOfLifePiS_ii,@"STO_CUDA_ENTRY STV_DEFAULT"
_Z10gameOfLifePiS_ii:
.text._Z10gameOfLifePiS_ii:
[----:B------:R-:W-:Y:S01]  /*0000*/  LDC R1, c[0x0][0x37c] ;  /* 0x0000df00ff017b82 */ /* 0x000fe20000000800 */
[----:B------:R-:W0:Y:S01]  /*0010*/  S2R R4, SR_TID.Y ;  /* 0x0000000000047919 */ /* 0x000e220000002200 */
[----:B------:R-:W1:Y:S06]  /*0020*/  LDCU UR4, c[0x0][0x360] ;  /* 0x00006c00ff0477ac */ /* 0x000e6c0008000800 */
[----:B------:R-:W2:Y:S01]  /*0030*/  LDC.64 R2, c[0x0][0x390] ;  /* 0x0000e400ff027b82 */ /* 0x000ea20000000a00 */
[----:B------:R-:W0:Y:S01]  /*0040*/  S2R R7, SR_CTAID.Y ;  /* 0x0000000000077919 */ /* 0x000e220000002600 */
[----:B------:R-:W0:Y:S01]  /*0050*/  LDCU UR5, c[0x0][0x364] ;  /* 0x00006c80ff0577ac */ /* 0x000e220008000800 */
[----:B------:R-:W1:Y:S01]  /*0060*/  S2R R6, SR_TID.X ;  /* 0x0000000000067919 */ /* 0x000e620000002100 */
[----:B------:R-:W1:Y:S01]  /*0070*/  S2R R5, SR_CTAID.X ;  /* 0x0000000000057919 */ /* 0x000e620000002500 */
[----:B0-----:R-:W-:-:S05]  /*0080*/  IMAD R4, R7, UR5, R4 ;  /* 0x0000000507047c24 */ /* 0x001fca000f8e0204 */
[----:B--2---:R-:W-:Y:S01]  /*0090*/  ISETP.GE.AND P0, PT, R4, R2, PT ;  /* 0x000000020400720c */ /* 0x004fe20003f06270 */
[----:B-1----:R-:W-:-:S05]  /*00a0*/  IMAD R6, R5, UR4, R6 ;  /* 0x0000000405067c24 */ /* 0x002fca000f8e0206 */
[----:B------:R-:W-:-:S13]  /*00b0*/  ISETP.GE.OR P0, PT, R6, R3, P0 ;  /* 0x000000030600720c */ /* 0x000fda0000706670 */
[----:B------:R-:W-:Y:S05]  /*00c0*/  @P0 EXIT ;  /* 0x000000000000094d */ /* 0x000fea0003800000 */
[----:B------:R-:W-:Y:S01]  /*00d0*/  ISETP.GE.AND P0, PT, R6, 0x1, PT ;  /* 0x000000010600780c */ /* 0x000fe20003f06270 */
[----:B------:R-:W0:Y:S01]  /*00e0*/  LDCU.64 UR4, c[0x0][0x358] ;  /* 0x00006b00ff0477ac */ /* 0x000e220008000a00 */
[----:B------:R-:W-:Y:S01]  /*00f0*/  BSSY.RECONVERGENT B0, `(.L_x_0) ;  /* 0x000000f000007945 */ /* 0x000fe20003800200 */
[----:B------:R-:W-:-:S10]  /*0100*/  IMAD.MOV.U32 R5, RZ, RZ, RZ ;  /* 0x000000ffff057224 */ /* 0x000fd400078e00ff */
[----:B------:R-:W-:Y:S05]  /*0110*/  @!P0 BRA `(.L_x_1) ;  /* 0x0000000000308947 */ /* 0x000fea0003800000 */
[----:B------:R-:W1:Y:S01]  /*0120*/  LDC.64 R8, c[0x0][0x380] ;  /* 0x0000e000ff087b82 */ /* 0x000e620000000a00 */
[----:B------:R-:W-:Y:S01]  /*0130*/  VIADD R0, R6, 0xffffffff ;  /* 0xffffffff06007836 */ /* 0x000fe20000000000 */
[----:B------:R-:W-:Y:S01]  /*0140*/  ISETP.NE.AND P0, PT, R4, RZ, PT ;  /* 0x000000ff0400720c */ /* 0x000fe20003f05270 */
[----:B------:R-:W-:Y:S02]  /*0150*/  VIADD R7, R3, 0xffffffff ;  /* 0xffffffff03077836 */ /* 0x000fe40000000000 */
[----:B------:R-:W-:-:S03]  /*0160*/  IMAD R5, R0, R3, R4 ;  /* 0x0000000300057224 */ /* 0x000fc600078e0204 */
[----:B------:R-:W-:Y:S01]  /*0170*/  ISETP.GE.AND P1, PT, R4, R7, PT ;  /* 0x000000070400720c */ /* 0x000fe20003f26270 */
[----:B-1----:R-:W-:-:S05]  /*0180*/  IMAD.WIDE R8, R5, 0x4, R8 ;  /* 0x0000000405087825 */ /* 0x002fca00078e0208 */
[----:B0-----:R-:W2:Y:S04]  /*0190*/  LDG.E R5, desc[UR4][R8.64] ;  /* 0x0000000408057981 */ /* 0x001ea8000c1e1900 */
[----:B------:R-:W2:Y:S04]  /*01a0*/  @P0 LDG.E R0, desc[UR4][R8.64+-0x4] ;  /* 0xfffffc0408000981 */ /* 0x000ea8000c1e1900 */
[----:B------:R-:W3:Y:S01]  /*01b0*/  @!P1 LDG.E R10, desc[UR4][R8.64+0x4] ;  /* 0x00000404080a9981 */ /* 0x000ee2000c1e1900 */
[----:B--2---:R-:W-:-:S05]  /*01c0*/  @P0 IADD3 R5, PT, PT, R5, R0, RZ ;  /* 0x0000000005050210 */ /* 0x004fca0007ffe0ff */
[----:B---3--:R-:W-:-:S07]  /*01d0*/  @!P1 IMAD.IADD R5, R5, 0x1, R10 ;  /* 0x0000000105059824 */ /* 0x008fce00078e020a */
.L_x_1:
[----:B0-----:R-:W-:Y:S05]  /*01e0*/  BSYNC.RECONVERGENT B0 ;  /* 0x0000000000007941 */ /* 0x001fea0003800200 */
.L_x_0:
[----:B------:R-:W0:Y:S01]  /*01f0*/  LDCU.64 UR6, c[0x0][0x380] ;  /* 0x00007000ff0677ac */ /* 0x000e220008000a00 */
[----:B------:R-:W1:Y:S01]  /*0200*/  LDC.64 R10, c[0x0][0x380] ;  /* 0x0000e000ff0a7b82 */ /* 0x000e620000000a00 */
[----:B------:R-:W-:Y:S01]  /*0210*/  IMAD R7, R6, R3, RZ ;  /* 0x0000000306077224 */ /* 0x000fe200078e02ff */
[C---:B------:R-:W-:Y:S01]  /*0220*/  ISETP.NE.AND P1, PT, R4.reuse, RZ, PT ;  /* 0x000000ff0400720c */ /* 0x040fe20003f25270 */
[----:B------:R-:W-:Y:S01]  /*0230*/  VIADD R9, R3, 0xffffffff ;  /* 0xffffffff03097836 */ /* 0x000fe20000000000 */
[----:B------:R-:W-:Y:S02]  /*0240*/  CS2R R12, SRZ ;  /* 0x00000000000c7805 */ /* 0x000fe4000001ff00 */
[C---:B------:R-:W-:Y:S02]  /*0250*/  IADD3 R0, P2, PT, R4.reuse, R7, RZ ;  /* 0x0000000704007210 */ /* 0x040fe40007f5e0ff */
[----:B------:R-:W-:Y:S02]  /*0260*/  ISETP.GE.AND P0, PT, R4, R9, PT ;  /* 0x000000090400720c */ /* 0x000fe40003f06270 */
[----:B------:R-:W-:-:S02]  /*0270*/  LEA.HI.X.SX32 R9, R7, RZ, 0x1, P2 ;  /* 0x000000ff07097211 */ /* 0x000fc400010f0eff */
[----:B0-----:R-:W-:-:S04]  /*0280*/  LEA R8, P2, R0, UR6, 0x2 ;  /* 0x0000000600087c11 */ /* 0x001fc8000f8410ff */
[----:B------:R-:W-:Y:S02]  /*0290*/  LEA.HI.X R9, R0, UR7, R9, 0x2, P2 ;  /* 0x0000000700097c11 */ /* 0x000fe400090f1409 */
[----:B------:R-:W-:-:S03]  /*02a0*/  IADD3 R0, PT, PT, R4, R7, RZ ;  /* 0x0000000704007210 */ /* 0x000fc60007ffe0ff */
[----:B------:R-:W2:Y:S02]  /*02b0*/  @P1 LDG.E R12, desc[UR4][R8.64+-0x4] ;  /* 0xfffffc04080c1981 */ /* 0x000ea4000c1e1900 */
[----:B-1----:R-:W-:Y:S02]  /*02c0*/  IMAD.WIDE R10, R0, 0x4, R10 ;  /* 0x00000004000a7825 */ /* 0x002fe400078e020a */
[----:B------:R-:W2:Y:S04]  /*02d0*/  @!P0 LDG.E R13, desc[UR4][R8.64+0x4] ;  /* 0x00000404080d8981 */ /* 0x000ea8000c1e1900 */
[----:B------:R0:W5:Y:S01]  /*02e0*/  LDG.E R10, desc[UR4][R10.64] ;  /* 0x000000040a0a7981 */ /* 0x000162000c1e1900 */
[----:B------:R-:W-:Y:S01]  /*02f0*/  VIADD R7, R2, 0xffffffff ;  /* 0xffffffff02077836 */ /* 0x000fe20000000000 */
[----:B------:R-:W-:Y:S04]  /*0300*/  BSSY.RECONVERGENT B0, `(.L_x_2) ;  /* 0x000000e000007945 */ /* 0x000fe80003800200 */
[----:B------:R-:W-:-:S02]  /*0310*/  ISETP.GE.AND P2, PT, R6, R7, PT ;  /* 0x000000070600720c */ /* 0x000fc40003f46270 */
[----:B--2---:R-:W-:-:S11]  /*0320*/  IADD3 R5, PT, PT, R13, R12, R5 ;  /* 0x0000000c0d057210 */ /* 0x004fd60007ffe005 */
[----:B0-----:R-:W-:Y:S05]  /*0330*/  @P2 BRA `(.L_x_3) ;  /* 0x0000000000282947 */ /* 0x001fea0003800000 */
[----:B------:R-:W0:Y:S01]  /*0340*/  LDC.64 R8, c[0x0][0x380] ;  /* 0x0000e000ff087b82 */ /* 0x000e220000000a00 */
[----:B------:R-:W-:-:S04]  /*0350*/  IMAD R3, R6, R3, R3 ;  /* 0x0000000306037224 */ /* 0x000fc800078e0203 */
[----:B------:R-:W-:-:S04]  /*0360*/  IMAD.IADD R3, R4, 0x1, R3 ;  /* 0x0000000104037824 */ /* 0x000fc800078e0203 */
[----:B0-----:R-:W-:-:S05]  /*0370*/  IMAD.WIDE R2, R3, 0x4, R8 ;  /* 0x0000000403027825 */ /* 0x001fca00078e0208 */
[----:B------:R-:W2:Y:S04]  /*0380*/  LDG.E R4, desc[UR4][R2.64] ;  /* 0x0000000402047981 */ /* 0x000ea8000c1e1900 */
[----:B------:R-:W3:Y:S04]  /*0390*/  @P1 LDG.E R6, desc[UR4][R2.64+-0x4] ;  /* 0xfffffc0402061981 */ /* 0x000ee8000c1e1900 */
[----:B------:R-:W4:Y:S01]  /*03a0*/  @!P0 LDG.E R8, desc[UR4][R2.64+0x4] ;  /* 0x0000040402088981 */ /* 0x000f22000c1e1900 */
[----:B--2---:R-:W-:-:S05]  /*03b0*/  IADD3 R5, PT, PT, R5, R4, RZ ;  /* 0x0000000405057210 */ /* 0x004fca0007ffe0ff */
[----:B---3--:R-:W-:-:S04]  /*03c0*/  @P1 IMAD.IADD R5, R5, 0x1, R6 ;  /* 0x0000000105051824 */ /* 0x008fc800078e0206 */
[----:B----4-:R-:W-:-:S07]  /*03d0*/  @!P0 IMAD.IADD R5, R5, 0x1, R8 ;  /* 0x0000000105058824 */ /* 0x010fce00078e0208 */
.L_x_3:
[----:B------:R-:W-:Y:S05]  /*03e0*/  BSYNC.RECONVERGENT B0 ;  /* 0x0000000000007941 */ /* 0x000fea0003800200 */
.L_x_2:
[----:B------:R-:W-:-:S04]  /*03f0*/  LOP3.LUT R2, R5, 0xfffffffe, RZ, 0xc0, !PT ;  /* 0xfffffffe05027812 */ /* 0x000fc800078ec0ff */
[----:B------:R-:W-:-:S04]  /*0400*/  ISETP.NE.AND P0, PT, R2, 0x2, PT ;  /* 0x000000020200780c */ /* 0x000fc80003f05270 */
[----:B-----5:R-:W-:-:S13]  /*0410*/  ISETP.NE.OR P0, PT, R10, 0x1, P0 ;  /* 0x000000010a00780c */ /* 0x020fda0000705670 */
[----:B------:R-:W0:Y:S01]  /*0420*/  @!P0 LDC.64 R2, c[0x0][0x388] ;  /* 0x0000e200ff028b82 */ /* 0x000e220000000a00 */
[----:B------:R-:W-:Y:S01]  /*0430*/  @!P0 MOV R7, 0x1 ;  /* 0x0000000100078802 */ /* 0x000fe20000000f00 */
[----:B0-----:R-:W-:-:S05]  /*0440*/  @!P0 IMAD.WIDE R2, R0, 0x4, R2 ;  /* 0x0000000400028825 */ /* 0x001fca00078e0202 */
[----:B------:R0:W-:Y:S01]  /*0450*/  @!P0 STG.E desc[UR4][R2.64], R7 ;  /* 0x0000000702008986 */ /* 0x0001e2000c101904 */
[----:B------:R-:W-:Y:S05]  /*0460*/  @!P0 EXIT ;  /* 0x000000000000894d */ /* 0x000fea0003800000 */
[----:B------:R-:W-:-:S04]  /*0470*/  ISETP.NE.AND P0, PT, R5, 0x3, PT ;  /* 0x000000030500780c */ /* 0x000fc80003f05270 */
[----:B------:R-:W-:-:S13]  /*0480*/  ISETP.NE.OR P0, PT, R10, RZ, P0 ;  /* 0x000000ff0a00720c */ /* 0x000fda0000705670 */
[----:B0-----:R-:W0:Y:S01]  /*0490*/  @!P0 LDC.64 R2, c[0x0][0x388] ;  /* 0x0000e200ff028b82 */ /* 0x001e220000000a00 */
[----:B------:R-:W-:Y:S02]  /*04a0*/  @!P0 IMAD.MOV.U32 R5, RZ, RZ, 0x1 ;  /* 0x00000001ff058424 */ /* 0x000fe400078e00ff */
[----:B0-----:R-:W-:-:S05]  /*04b0*/  @!P0 IMAD.WIDE R2, R0, 0x4, R2 ;  /* 0x0000000400028825 */ /* 0x001fca00078e0202 */
[----:B------:R0:W-:Y:S01]  /*04c0*/  @!P0 STG.E desc[UR4][R2.64], R5 ;  /* 0x0000000502008986 */ /* 0x0001e2000c101904 */
[----:B------:R-:W-:Y:S05]  /*04d0*/  @!P0 EXIT ;  /* 0x000000000000894d */ /* 0x000fea0003800000 */
[----:B0-----:R-:W0:Y:S02]  /*04e0*/  LDC.64 R2, c[0x0][0x388] ;  /* 0x0000e200ff027b82 */ /* 0x001e240000000a00 */
[----:B0-----:R-:W-:-:S05]  /*04f0*/  IMAD.WIDE R2, R0, 0x4, R2 ;  /* 0x0000000400027825 */ /* 0x001fca00078e0202 */
[----:B------:R-:W-:Y:S01]  /*0500*/  STG.E desc[UR4][R2.64], RZ ;  /* 0x000000ff02007986 */ /* 0x000fe2000c101904 */
[----:B------:R-:W-:Y:S05]  /*0510*/  EXIT ;  /* 0x000000000000794d */ /* 0x000fea0003800000 */
.L_x_4:
[----:B------:R-:W-:-:S00]  /*0520*/  BRA `(.L_x_4) ;  /* 0xfffffffc00fc7947 */ /* 0x000fc0000383ffff */
[----:B------:R-:W-:-:S00]  /*0530*/  NOP ;  /* 0x0000000000007918 */ /* 0x000fc00000000000 */
        /* <DEDUP_REMOVED lines=12> */
.L_x_5:


//--------------------- .nv.shared.reserved.0     --------------------------
	.section	.nv.shared.reserved.0,"aw",@nobits
	.weak		__nv_reservedSMEM_offset_0_alias
	.size		__nv_reservedSMEM_offset_0_alias, 0, 64
	.other		__nv_reservedSMEM_offset_0_alias,@"STO_CUDA_RESERVED_SHARED STV_DEFAULT"
__nv_reservedSMEM_offset_0_alias:
	.zero		0
	.zero		64


//--------------------- .nv.constant0._Z10gameOfLifePiS_ii --------------------------
	.section	.nv.constant0._Z10gameOfLifePiS_ii,"a",@progbits
	.sectionflags	@""
	.align	4
.nv.constant0._Z10gameOfLifePiS_ii:
	.zero		920


//--------------------- SYMBOLS --------------------------

	.type		.nv.reservedSmem.offset0,@object
	.size		.nv.reservedSmem.offset0,0x4
